	.headerflags	@"EF_CUDA_TEXMODE_UNIFIED EF_CUDA_64BIT_ADDRESS EF_CUDA_ACCELERATORS EF_CUDA_SM90 EF_CUDA_VIRTUAL_SM(EF_CUDA_SM90)"
	.elftype	@"ET_EXEC"


//--------------------- .nv.info                  --------------------------
	.section	.nv.info,"",@"SHT_CUDA_INFO"
	.align	4


	//----- nvinfo : EIATTR_REGCOUNT
	.align		4
        /*0000*/ 	.byte	0x04, 0x2f
        /*0002*/ 	.short	(.L_1 - .L_0)
	.align		4
.L_0:
        /*0004*/ 	.word	index@(triton_poi_fused_convolution_max_pool2d_with_indices_relu_13)
        /*0008*/ 	.word	0x0000001e


	//----- nvinfo : EIATTR_MIN_STACK_SIZE
	.align		4
.L_1:
        /*000c*/ 	.byte	0x04, 0x12
        /*000e*/ 	.short	(.L_3 - .L_2)
	.align		4
.L_2:
        /*0010*/ 	.word	index@(triton_poi_fused_convolution_max_pool2d_with_indices_relu_13)
        /*0014*/ 	.word	0x00000000


	//----- nvinfo : EIATTR_FRAME_SIZE
	.align		4
.L_3:
        /*0018*/ 	.byte	0x04, 0x11
        /*001a*/ 	.short	(.L_5 - .L_4)
	.align		4
.L_4:
        /*001c*/ 	.word	index@(triton_poi_fused_convolution_max_pool2d_with_indices_relu_13)
        /*0020*/ 	.word	0x00000000


	//----- nvinfo : EIATTR_MIN_STACK_SIZE
	.align		4
.L_5:
        /*0024*/ 	.byte	0x04, 0x12
        /*0026*/ 	.short	(.L_7 - .L_6)
	.align		4
.L_6:
        /*0028*/ 	.word	index@(triton_poi_fused_convolution_max_pool2d_with_indices_relu_13)
        /*002c*/ 	.word	0x00000000
.L_7:


//--------------------- .nv.info.triton_poi_fused_convolution_max_pool2d_with_indices_relu_13 --------------------------
	.section	.nv.info.triton_poi_fused_convolution_max_pool2d_with_indices_relu_13,"",@"SHT_CUDA_INFO"
	.sectionflags	@""
	.align	4


	//----- nvinfo : EIATTR_CUDA_API_VERSION
	.align		4
        /*0000*/ 	.byte	0x04, 0x37
        /*0002*/ 	.short	(.L_9 - .L_8)
.L_8:
        /*0004*/ 	.word	0x0000007c


	//----- nvinfo : EIATTR_KPARAM_INFO
	.align		4
.L_9:
        /*0008*/ 	.byte	0x04, 0x17
        /*000a*/ 	.short	(.L_11 - .L_10)
.L_10:
        /*000c*/ 	.word	0x00000000
        /*0010*/ 	.short	0x0003
        /*0012*/ 	.short	0x0014
        /*0014*/ 	.byte	0x00, 0xf0, 0x11, 0x00


	//----- nvinfo : EIATTR_KPARAM_INFO
	.align		4
.L_11:
        /*0018*/ 	.byte	0x04, 0x17
        /*001a*/ 	.short	(.L_13 - .L_12)
.L_12:
        /*001c*/ 	.word	0x00000000
        /*0020*/ 	.short	0x0002
        /*0022*/ 	.short	0x0010
        /*0024*/ 	.byte	0x00, 0xf0, 0x11, 0x00


	//----- nvinfo : EIATTR_KPARAM_INFO
	.align		4
.L_13:
        /*0028*/ 	.byte	0x04, 0x17
        /*002a*/ 	.short	(.L_15 - .L_14)
.L_14:
        /*002c*/ 	.word	0x00000000
        /*0030*/ 	.short	0x0001
        /*0032*/ 	.short	0x0008
        /*0034*/ 	.byte	0x00, 0xf4, 0x21, 0x00


	//----- nvinfo : EIATTR_KPARAM_INFO
	.align		4
.L_15:
        /*0038*/ 	.byte	0x04, 0x17
        /*003a*/ 	.short	(.L_17 - .L_16)
.L_16:
        /*003c*/ 	.word	0x00000000
        /*0040*/ 	.short	0x0000
        /*0042*/ 	.short	0x0000
        /*0044*/ 	.byte	0x00, 0xf4, 0x21, 0x00


	//----- nvinfo : EIATTR_SPARSE_MMA_MASK
	.align		4
.L_17:
        /*0048*/ 	.byte	0x03, 0x50
        /*004a*/ 	.short	0x0000


	//----- nvinfo : EIATTR_MAXREG_COUNT
	.align		4
        /*004c*/ 	.byte	0x03, 0x1b
        /*004e*/ 	.short	0x00ff


	//----- nvinfo : EIATTR_EXIT_INSTR_OFFSETS
	.align		4
        /*0050*/ 	.byte	0x04, 0x1c
        /*0052*/ 	.short	(.L_19 - .L_18)


	//   ....[0]....
.L_18:
        /*0054*/ 	.word	0x000006c0


	//   ....[1]....
        /*0058*/ 	.word	0x00000710


	//----- nvinfo : EIATTR_REQNTID
	.align		4
.L_19:
        /*005c*/ 	.byte	0x04, 0x10
        /*005e*/ 	.short	(.L_21 - .L_20)
.L_20:
        /*0060*/ 	.word	0x00000080
        /*0064*/ 	.word	0x00000001
        /*0068*/ 	.word	0x00000001


	//----- nvinfo : EIATTR_CBANK_PARAM_SIZE
	.align		4
.L_21:
        /*006c*/ 	.byte	0x03, 0x19
        /*006e*/ 	.short	0x0018


	//----- nvinfo : EIATTR_PARAM_CBANK
	.align		4
        /*0070*/ 	.byte	0x04, 0x0a
        /*0072*/ 	.short	(.L_23 - .L_22)
	.align		4
.L_22:
        /*0074*/ 	.word	index@(.nv.constant0.triton_poi_fused_convolution_max_pool2d_with_indices_relu_13)
        /*0078*/ 	.short	0x0210
        /*007a*/ 	.short	0x0018


	//----- nvinfo : EIATTR_SW_WAR
	.align		4
.L_23:
        /*007c*/ 	.byte	0x04, 0x36
        /*007e*/ 	.short	(.L_25 - .L_24)
.L_24:
        /*0080*/ 	.word	0x00000008
.L_25:


//--------------------- .nv.callgraph             --------------------------
	.section	.nv.callgraph,"",@"SHT_CUDA_CALLGRAPH"
	.align	4
	.sectionentsize	8
	.align		4
        /*0000*/ 	.word	0x00000000
	.align		4
        /*0004*/ 	.word	0xffffffff
	.align		4
        /*0008*/ 	.word	0x00000000
	.align		4
        /*000c*/ 	.word	0xfffffffe
	.align		4
        /*0010*/ 	.word	0x00000000
	.align		4
        /*0014*/ 	.word	0xfffffffd
	.align		4
        /*0018*/ 	.word	0x00000000
	.align		4
        /*001c*/ 	.word	0xfffffffc


//--------------------- .text.triton_poi_fused_convolution_max_pool2d_with_indices_relu_13 --------------------------
	.section	.text.triton_poi_fused_convolution_max_pool2d_with_indices_relu_13,"ax",@progbits
	.sectionflags	@"SHF_BARRIERS=1"
	.align	128
        .global         triton_poi_fused_convolution_max_pool2d_with_indices_relu_13
        .type           triton_poi_fused_convolution_max_pool2d_with_indices_relu_13,@function
        .size           triton_poi_fused_convolution_max_pool2d_with_indices_relu_13,(.L_x_1 - triton_poi_fused_convolution_max_pool2d_with_indices_relu_13)
        .other          triton_poi_fused_convolution_max_pool2d_with_indices_relu_13,@"STO_CUDA_ENTRY STV_DEFAULT"
triton_poi_fused_convolution_max_pool2d_with_indices_relu_13:
.text.triton_poi_fused_convolution_max_pool2d_with_indices_relu_13:
[----:B------:R-:W0:Y:S01]  /*0000*/  LDC R1, c[0x0][0x28] ;  /* 0x00000a00ff017b82 */ /* 0x000e220000000800 */
[----:B------:R-:W1:Y:S07]  /*0010*/  S2R R19, SR_CTAID.Z ;  /* 0x0000000000137919 */ /* 0x000e6e0000002700 */
[----:B------:R-:W1:Y:S01]  /*0020*/  S2UR UR4, SR_CTAID.Y ;  /* 0x00000000000479c3 */ /* 0x000e620000002600 */
[----:B------:R-:W-:Y:S01]  /*0030*/  IMAD.MOV.U32 R14, RZ, RZ, RZ ;  /* 0x000000ffff0e7224 */ /* 0x000fe200078e00ff */
[----:B------:R-:W-:Y:S01]  /*0040*/  ULDC.64 UR6, c[0x0][0x208] ;  /* 0x0000820000067ab9 */ /* 0x000fe20000000a00 */
[----:B------:R-:W2:Y:S01]  /*0050*/  S2R R15, SR_CTAID.X ;  /* 0x00000000000f7919 */ /* 0x000ea20000002500 */
[----:B------:R-:W3:Y:S04]  /*0060*/  S2R R18, SR_TID.X ;  /* 0x0000000000127919 */ /* 0x000ee80000002100 */
[----:B------:R-:W1:Y:S08]  /*0070*/  LDC R0, c[0x0][0x10] ;  /* 0x00000400ff007b82 */ /* 0x000e700000000800 */
[----:B------:R-:W4:Y:S01]  /*0080*/  LDC.64 R16, c[0x0][0x210] ;  /* 0x00008400ff107b82 */ /* 0x000f220000000a00 */
[----:B-1----:R-:W-:-:S02]  /*0090*/  IMAD R19, R19, R0, UR4 ;  /* 0x0000000413137e24 */ /* 0x002fc4000f8e0200 */
[----:B--2---:R-:W-:Y:S02]  /*00a0*/  IMAD.SHL.U32 R15, R15, 0x10, RZ ;  /* 0x000000100f0f7824 */ /* 0x004fe400078e00ff */
[----:B------:R-:W-:Y:S01]  /*00b0*/  IMAD.SHL.U32 R19, R19, 0x40, RZ ;  /* 0x0000004013137824 */ /* 0x000fe200078e00ff */
[----:B---3--:R-:W-:Y:S02]  /*00c0*/  SHF.R.U32.HI R0, RZ, 0x4, R18 ;  /* 0x00000004ff007819 */ /* 0x008fe40000011612 */
[----:B------:R-:W-:Y:S02]  /*00d0*/  LOP3.LUT R4, R15, 0xf, R18, 0xf8, !PT ;  /* 0x0000000f0f047812 */ /* 0x000fe400078ef812 */
[----:B------:R-:W-:Y:S02]  /*00e0*/  SGXT.U32 R0, R0, 0x3 ;  /* 0x000000030000781a */ /* 0x000fe40000000000 */
[----:B------:R-:W-:Y:S02]  /*00f0*/  ISETP.GE.AND P0, PT, R4, 0x9, PT ;  /* 0x000000090400780c */ /* 0x000fe40003f06270 */
[----:B------:R-:W-:-:S02]  /*0100*/  LOP3.LUT R3, R19, 0x8, R0, 0xfe, !PT ;  /* 0x0000000813037812 */ /* 0x000fc400078efe00 */
[----:B------:R-:W-:Y:S02]  /*0110*/  LOP3.LUT R2, R19, R0, RZ, 0xfc, !PT ;  /* 0x0000000013027212 */ /* 0x000fe400078efcff */
[C---:B------:R-:W-:Y:S01]  /*0120*/  ISETP.LT.AND P2, PT, R3.reuse, 0x10000, !P0 ;  /* 0x000100000300780c */ /* 0x040fe20004741270 */
[--C-:B------:R-:W-:Y:S01]  /*0130*/  IMAD R3, R3, 0x9, R4.reuse ;  /* 0x0000000903037824 */ /* 0x100fe200078e0204 */
[----:B------:R-:W-:Y:S01]  /*0140*/  LOP3.LUT R6, R19, 0x10, R0, 0xfe, !PT ;  /* 0x0000001013067812 */ /* 0x000fe200078efe00 */
[C---:B------:R-:W-:Y:S01]  /*0150*/  IMAD R5, R2.reuse, 0x9, R4 ;  /* 0x0000000902057824 */ /* 0x040fe200078e0204 */
[----:B------:R-:W-:Y:S02]  /*0160*/  LOP3.LUT R7, R19, 0x18, R0, 0xfe, !PT ;  /* 0x0000001813077812 */ /* 0x000fe400078efe00 */
[----:B------:R-:W-:Y:S01]  /*0170*/  ISETP.LT.AND P1, PT, R2, 0x10000, !P0 ;  /* 0x000100000200780c */ /* 0x000fe20004721270 */
[----:B----4-:R-:W-:Y:S01]  /*0180*/  IMAD.WIDE R2, R3, 0x4, R16 ;  /* 0x0000000403027825 */ /* 0x010fe200078e0210 */
[----:B------:R-:W-:-:S02]  /*0190*/  ISETP.LT.AND P6, PT, R6, 0x10000, !P0 ;  /* 0x000100000600780c */ /* 0x000fc400047c1270 */
[----:B------:R-:W-:Y:S02]  /*01a0*/  LOP3.LUT R8, R19, 0x20, R0, 0xfe, !PT ;  /* 0x0000002013087812 */ /* 0x000fe400078efe00 */
[----:B------:R-:W-:Y:S01]  /*01b0*/  ISETP.LT.AND P5, PT, R7, 0x10000, !P0 ;  /* 0x000100000700780c */ /* 0x000fe200047a1270 */
[----:B------:R1:W2:Y:S01]  /*01c0*/  @P2 LDG.E.EL R14, desc[UR6][R2.64] ;  /* 0x00000006020e2981 */ /* 0x0002a2000c2e1900 */
[----:B------:R-:W-:Y:S02]  /*01d0*/  LOP3.LUT R4, R19, 0x28, R0, 0xfe, !PT ;  /* 0x0000002813047812 */ /* 0x000fe400078efe00 */
[----:B------:R-:W-:Y:S02]  /*01e0*/  LOP3.LUT R6, R19, 0x30, R0, 0xfe, !PT ;  /* 0x0000003013067812 */ /* 0x000fe400078efe00 */
[----:B------:R-:W-:Y:S02]  /*01f0*/  LOP3.LUT R7, R19, 0x38, R0, 0xfe, !PT ;  /* 0x0000003813077812 */ /* 0x000fe400078efe00 */
[----:B------:R-:W-:-:S02]  /*0200*/  ISETP.LT.AND P4, PT, R8, 0x10000, !P0 ;  /* 0x000100000800780c */ /* 0x000fc40004781270 */
[----:B------:R-:W-:Y:S02]  /*0210*/  ISETP.LT.AND P3, PT, R4, 0x10000, !P0 ;  /* 0x000100000400780c */ /* 0x000fe40004761270 */
[----:B------:R-:W-:Y:S02]  /*0220*/  ISETP.LT.AND P2, PT, R6, 0x10000, !P0 ;  /* 0x000100000600780c */ /* 0x000fe40004741270 */
[----:B------:R-:W-:Y:S01]  /*0230*/  ISETP.LT.AND P0, PT, R7, 0x10000, !P0 ;  /* 0x000100000700780c */ /* 0x000fe20004701270 */
[C---:B------:R-:W-:Y:S02]  /*0240*/  VIADD R7, R5.reuse, 0x90 ;  /* 0x0000009005077836 */ /* 0x040fe40000000000 */
[C---:B------:R-:W-:Y:S02]  /*0250*/  VIADD R9, R5.reuse, 0xd8 ;  /* 0x000000d805097836 */ /* 0x040fe40000000000 */
[C---:B------:R-:W-:Y:S02]  /*0260*/  VIADD R11, R5.reuse, 0x120 ;  /* 0x00000120050b7836 */ /* 0x040fe40000000000 */
[----:B------:R-:W-:-:S02]  /*0270*/  VIADD R13, R5, 0x168 ;  /* 0x00000168050d7836 */ /* 0x000fc40000000000 */
[C---:B------:R-:W-:Y:S02]  /*0280*/  VIADD R23, R5.reuse, 0x1b0 ;  /* 0x000001b005177836 */ /* 0x040fe40000000000 */
[C---:B------:R-:W-:Y:S02]  /*0290*/  VIADD R25, R5.reuse, 0x1f8 ;  /* 0x000001f805197836 */ /* 0x040fe40000000000 */
[----:B-1----:R-:W-:-:S04]  /*02a0*/  IMAD.WIDE R2, R5, 0x4, R16 ;  /* 0x0000000405027825 */ /* 0x002fc800078e0210 */
[----:B------:R-:W-:-:S04]  /*02b0*/  IMAD.WIDE R4, R7, 0x4, R16 ;  /* 0x0000000407047825 */ /* 0x000fc800078e0210 */
[----:B------:R-:W-:-:S04]  /*02c0*/  IMAD.WIDE R6, R9, 0x4, R16 ;  /* 0x0000000409067825 */ /* 0x000fc800078e0210 */
[----:B------:R-:W-:Y:S01]  /*02d0*/  IMAD.WIDE R8, R11, 0x4, R16 ;  /* 0x000000040b087825 */ /* 0x000fe200078e0210 */
[----:B------:R-:W-:-:S03]  /*02e0*/  CS2R R20, SRZ ;  /* 0x0000000000147805 */ /* 0x000fc6000001ff00 */
[----:B------:R-:W-:-:S03]  /*02f0*/  IMAD.WIDE R10, R13, 0x4, R16 ;  /* 0x000000040d0a7825 */ /* 0x000fc600078e0210 */
[----:B------:R1:W3:Y:S01]  /*0300*/  @P6 LDG.E.EL R20, desc[UR6][R4.64] ;  /* 0x0000000604146981 */ /* 0x0002e2000c2e1900 */
[--C-:B------:R-:W-:Y:S01]  /*0310*/  IMAD.WIDE R12, R23, 0x4, R16.reuse ;  /* 0x00000004170c7825 */ /* 0x100fe200078e0210 */
[----:B------:R-:W-:Y:S02]  /*0320*/  CS2R R22, SRZ ;  /* 0x0000000000167805 */ /* 0x000fe4000001ff00 */
[----:B------:R-:W4:Y:S01]  /*0330*/  @P5 LDG.E.EL R21, desc[UR6][R6.64] ;  /* 0x0000000606155981 */ /* 0x000f22000c2e1900 */
[----:B------:R-:W-:Y:S01]  /*0340*/  IMAD.WIDE R16, R25, 0x4, R16 ;  /* 0x0000000419107825 */ /* 0x000fe200078e0210 */
[----:B------:R-:W-:Y:S02]  /*0350*/  CS2R R24, SRZ ;  /* 0x0000000000187805 */ /* 0x000fe4000001ff00 */
[----:B------:R-:W5:Y:S01]  /*0360*/  @P4 LDG.E.EL R22, desc[UR6][R8.64] ;  /* 0x0000000608164981 */ /* 0x000f62000c2e1900 */
[----:B------:R-:W-:-:S03]  /*0370*/  IMAD.MOV.U32 R26, RZ, RZ, RZ ;  /* 0x000000ffff1a7224 */ /* 0x000fc600078e00ff */
[----:B------:R-:W5:Y:S04]  /*0380*/  @P3 LDG.E.EL R24, desc[UR6][R10.64] ;  /* 0x000000060a183981 */ /* 0x000f68000c2e1900 */
[----:B------:R1:W5:Y:S04]  /*0390*/  @P2 LDG.E.EL R23, desc[UR6][R12.64] ;  /* 0x000000060c172981 */ /* 0x000368000c2e1900 */
[----:B------:R1:W5:Y:S04]  /*03a0*/  @P1 LDG.E.EL R25, desc[UR6][R2.64] ;  /* 0x0000000602191981 */ /* 0x000368000c2e1900 */
[----:B------:R-:W5:Y:S01]  /*03b0*/  @P0 LDG.E.EL R26, desc[UR6][R16.64] ;  /* 0x00000006101a0981 */ /* 0x000f62000c2e1900 */
[----:B------:R-:W1:Y:S01]  /*03c0*/  S2R R27, SR_TID.X ;  /* 0x00000000001b7919 */ /* 0x000e620000002100 */
[----:B------:R-:W1:Y:S01]  /*03d0*/  S2UR UR5, SR_CgaCtaId ;  /* 0x00000000000579c3 */ /* 0x000e620000008800 */
[----:B------:R-:W-:-:S02]  /*03e0*/  UMOV UR4, 0x400 ;  /* 0x0000040000047882 */ /* 0x000fc40000000000 */
[----:B01----:R-:W-:Y:S01]  /*03f0*/  UPRMT UR4, UR5, 0x654, UR4 ;  /* 0x0000065405047896 */ /* 0x003fe20008000004 */
[----:B------:R-:W-:Y:S01]  /*0400*/  IMAD.SHL.U32 R4, R27, 0x40, RZ ;  /* 0x000000401b047824 */ /* 0x000fe200078e00ff */
[----:B------:R-:W-:-:S04]  /*0410*/  SHF.R.U32.HI R5, RZ, 0x4, R27 ;  /* 0x00000004ff057819 */ /* 0x000fc8000001161b */
[----:B------:R-:W-:Y:S02]  /*0420*/  SGXT.U32 R5, R5, 0x3 ;  /* 0x000000030505781a */ /* 0x000fe40000000000 */
[----:B------:R-:W-:-:S04]  /*0430*/  LOP3.LUT R4, R4, 0x3c0, RZ, 0xc0, !PT ;  /* 0x000003c004047812 */ /* 0x000fc800078ec0ff */
[C---:B------:R-:W-:Y:S02]  /*0440*/  LOP3.LUT R5, R4.reuse, R5, RZ, 0xfc, !PT ;  /* 0x0000000504057212 */ /* 0x040fe400078efcff */
[----:B------:R-:W-:-:S05]  /*0450*/  LEA.HI R4, R4, UR4, RZ, 0x1e ;  /* 0x0000000404047c11 */ /* 0x000fca000f8ff0ff */
[----:B------:R-:W-:Y:S01]  /*0460*/  IMAD R13, R5, 0x4, R4 ;  /* 0x00000004050d7824 */ /* 0x000fe200078e0204 */
[C---:B------:R-:W-:Y:S01]  /*0470*/  LOP3.LUT R2, R27.reuse, 0x70, RZ, 0xc0, !PT ;  /* 0x000000701b027812 */ /* 0x040fe200078ec0ff */
[----:B------:R-:W-:-:S04]  /*0480*/  IMAD.SHL.U32 R8, R27, 0x4, RZ ;  /* 0x000000041b087824 */ /* 0x000fc800078e00ff */
[----:B------:R-:W-:Y:S01]  /*0490*/  VIADD R3, R2, UR4 ;  /* 0x0000000402037c36 */ /* 0x000fe20008000000 */
[----:B------:R-:W-:-:S05]  /*04a0*/  LOP3.LUT R8, R8, 0x1fc, RZ, 0xc0, !PT ;  /* 0x000001fc08087812 */ /* 0x000fca00078ec0ff */
[----:B------:R-:W-:Y:S02]  /*04b0*/  IMAD R4, R8, 0x4, R3 ;  /* 0x0000000408047824 */ /* 0x000fe400078e0203 */
[----:B------:R-:W-:Y:S01]  /*04c0*/  IMAD.SHL.U32 R18, R18, 0x4, RZ ;  /* 0x0000000412127824 */ /* 0x000fe200078e00ff */
[----:B------:R-:W0:Y:S04]  /*04d0*/  LDC.64 R2, c[0x0][0x218] ;  /* 0x00008600ff027b82 */ /* 0x000e280000000a00 */
[----:B------:R-:W-:-:S04]  /*04e0*/  LOP3.LUT R18, R19, 0x3c, R18, 0xf8, !PT ;  /* 0x0000003c13127812 */ /* 0x000fc800078ef812 */
[----:B------:R-:W-:-:S04]  /*04f0*/  SHF.R.S32.HI R9, RZ, 0x1f, R18 ;  /* 0x0000001fff097819 */ /* 0x000fc80000011412 */
[----:B------:R-:W-:-:S04]  /*0500*/  LEA.HI R9, R9, R18, RZ, 0x8 ;  /* 0x0000001209097211 */ /* 0x000fc800078f40ff */
[----:B------:R-:W-:Y:S02]  /*0510*/  LOP3.LUT R11, R9, 0xffffff00, RZ, 0xc0, !PT ;  /* 0xffffff00090b7812 */ /* 0x000fe400078ec0ff */
[----:B------:R-:W-:Y:S02]  /*0520*/  SHF.R.S32.HI R10, RZ, 0x8, R9 ;  /* 0x00000008ff0a7819 */ /* 0x000fe40000011409 */
[C---:B------:R-:W-:Y:S01]  /*0530*/  ISETP.GE.AND P0, PT, R18.reuse, 0x10000, PT ;  /* 0x000100001200780c */ /* 0x040fe20003f06270 */
[----:B------:R-:W-:Y:S01]  /*0540*/  IMAD.IADD R11, R18, 0x1, -R11 ;  /* 0x00000001120b7824 */ /* 0x000fe200078e0a0b */
[----:B------:R-:W-:Y:S02]  /*0550*/  LOP3.LUT R9, R15, R0, RZ, 0xfc, !PT ;  /* 0x000000000f097212 */ /* 0x000fe400078efcff */
[----:B------:R-:W-:Y:S01]  /*0560*/  LOP3.LUT R0, R15, 0x8, R0, 0xfe, !PT ;  /* 0x000000080f007812 */ /* 0x000fe200078efe00 */
[----:B------:R-:W-:Y:S01]  /*0570*/  IMAD R12, R10, 0x900, R11 ;  /* 0x000009000a0c7824 */ /* 0x000fe200078e020b */
[----:B------:R-:W-:-:S02]  /*0580*/  ISETP.LT.AND P1, PT, R9, 0x9, !P0 ;  /* 0x000000090900780c */ /* 0x000fc40004721270 */
[----:B------:R-:W-:Y:S01]  /*0590*/  ISETP.LT.AND P0, PT, R0, 0x9, !P0 ;  /* 0x000000090000780c */ /* 0x000fe20004701270 */
[----:B------:R-:W-:-:S04]  /*05a0*/  IMAD R11, R9, 0x100, R12 ;  /* 0x00000100090b7824 */ /* 0x000fc800078e020c */
[----:B0-----:R-:W-:Y:S01]  /*05b0*/  IMAD.WIDE R10, R11, 0x4, R2 ;  /* 0x000000040b0a7825 */ /* 0x001fe200078e0202 */
[----:B--2---:R-:W-:Y:S04]  /*05c0*/  STS [R13+0x20], R14 ;  /* 0x0000200e0d007388 */ /* 0x004fe80000000800 */
[----:B---3--:R-:W-:Y:S04]  /*05d0*/  STS [R13+0x40], R20 ;  /* 0x000040140d007388 */ /* 0x008fe80000000800 */
[----:B----4-:R-:W-:Y:S04]  /*05e0*/  STS [R13+0x60], R21 ;  /* 0x000060150d007388 */ /* 0x010fe80000000800 */
[----:B-----5:R-:W-:Y:S04]  /*05f0*/  STS [R13+0x80], R22 ;  /* 0x000080160d007388 */ /* 0x020fe80000000800 */
[----:B------:R-:W-:Y:S04]  /*0600*/  STS [R13+0xa0], R24 ;  /* 0x0000a0180d007388 */ /* 0x000fe80000000800 */
[----:B------:R-:W-:Y:S04]  /*0610*/  STS [R13+0xc0], R23 ;  /* 0x0000c0170d007388 */ /* 0x000fe80000000800 */
[----:B------:R-:W-:Y:S04]  /*0620*/  STS [R13], R25 ;  /* 0x000000190d007388 */ /* 0x000fe80000000800 */
[----:B------:R0:W-:Y:S01]  /*0630*/  STS [R13+0xe0], R26 ;  /* 0x0000e01a0d007388 */ /* 0x0001e20000000800 */
[----:B------:R-:W-:Y:S06]  /*0640*/  BAR.SYNC.DEFER_BLOCKING 0x0 ;  /* 0x0000000000007b1d */ /* 0x000fec0000010000 */
[----:B------:R-:W1:Y:S01]  /*0650*/  LDS.128 R4, [R4] ;  /* 0x0000000004047984 */ /* 0x000e620000000c00 */
[----:B0-----:R-:W-:-:S04]  /*0660*/  LOP3.LUT R13, R8, 0x200, RZ, 0xfc, !PT ;  /* 0x00000200080d7812 */ /* 0x001fc800078efcff */
[----:B------:R-:W-:-:S04]  /*0670*/  SHF.R.U32.HI R13, RZ, 0x2, R13 ;  /* 0x00000002ff0d7819 */ /* 0x000fc8000001160d */
[----:B------:R-:W-:-:S05]  /*0680*/  LOP3.LUT R13, R13, 0xf0, RZ, 0xc0, !PT ;  /* 0x000000f00d0d7812 */ /* 0x000fca00078ec0ff */
[----:B------:R-:W-:-:S04]  /*0690*/  VIADD R13, R13, UR4 ;  /* 0x000000040d0d7c36 */ /* 0x000fc80008000000 */
[----:B------:R-:W-:Y:S01]  /*06a0*/  IMAD R13, R8, 0x4, R13 ;  /* 0x00000004080d7824 */ /* 0x000fe200078e020d */
[----:B-1----:R0:W-:Y:S02]  /*06b0*/  @P1 STG.E.128 desc[UR6][R10.64], R4 ;  /* 0x000000040a001986 */ /* 0x0021e4000c101d06 */
[----:B0-----:R-:W-:Y:S05]  /*06c0*/  @!P0 EXIT ;  /* 0x000000000000894d */ /* 0x001fea0003800000 */
[----:B0-----:R-:W0:Y:S01]  /*06d0*/  LDS.128 R8, [R13+0x800] ;  /* 0x000800000d087984 */ /* 0x001e220000000c00 */
[----:B------:R-:W-:-:S04]  /*06e0*/  IMAD R5, R0, 0x100, R12 ;  /* 0x0000010000057824 */ /* 0x000fc800078e020c */
[----:B------:R-:W-:-:S05]  /*06f0*/  IMAD.WIDE R2, R5, 0x4, R2 ;  /* 0x0000000405027825 */ /* 0x000fca00078e0202 */
[----:B0-----:R-:W-:Y:S01]  /*0700*/  STG.E.128 desc[UR6][R2.64], R8 ;  /* 0x0000000802007986 */ /* 0x001fe2000c101d06 */
[----:B------:R-:W-:Y:S05]  /*0710*/  EXIT ;  /* 0x000000000000794d */ /* 0x000fea0003800000 */
.L_x_0:
[----:B------:R-:W-:-:S00]  /*0720*/  BRA `(.L_x_0) ;  /* 0xfffffffc00fc7947 */ /* 0x000fc0000383ffff */
[----:B------:R-:W-:-:S00]  /*0730*/  NOP ;  /* 0x0000000000007918 */ /* 0x000fc00000000000 */
        /* <DEDUP_REMOVED lines=12> */
.L_x_1:


//--------------------- .nv.shared.triton_poi_fused_convolution_max_pool2d_with_indices_relu_13 --------------------------
	.section	.nv.shared.triton_poi_fused_convolution_max_pool2d_with_indices_relu_13,"aw",@nobits
	.sectionflags	@""
	.align	16
	.zero		1024


//--------------------- .nv.constant0.triton_poi_fused_convolution_max_pool2d_with_indices_relu_13 --------------------------
	.section	.nv.constant0.triton_poi_fused_convolution_max_pool2d_with_indices_relu_13,"a",@progbits
	.sectionflags	@""
	.align	4
.nv.constant0.triton_poi_fused_convolution_max_pool2d_with_indices_relu_13:
	.zero		552
